//
// Generated by NVIDIA NVVM Compiler
//
// Compiler Build ID: CL-36424714
// Cuda compilation tools, release 13.0, V13.0.88
// Based on NVVM 20.0.0
//

.version 9.0
.target sm_100
.address_size 64

	// .globl	_Z12vecAddKernelPfS_S_i

.visible .entry _Z12vecAddKernelPfS_S_i(
	.param .u64 .ptr .align 1 _Z12vecAddKernelPfS_S_i_param_0,
	.param .u64 .ptr .align 1 _Z12vecAddKernelPfS_S_i_param_1,
	.param .u64 .ptr .align 1 _Z12vecAddKernelPfS_S_i_param_2,
	.param .u32 _Z12vecAddKernelPfS_S_i_param_3
)
{
	.reg .pred 	%p<2>;
	.reg .b32 	%r<6>;
	.reg .b32 	%f<4>;
	.reg .b64 	%rd<11>;

	ld.param.u64 	%rd1, [_Z12vecAddKernelPfS_S_i_param_0];
	ld.param.u64 	%rd2, [_Z12vecAddKernelPfS_S_i_param_1];
	ld.param.u64 	%rd3, [_Z12vecAddKernelPfS_S_i_param_2];
	ld.param.u32 	%r2, [_Z12vecAddKernelPfS_S_i_param_3];
	mov.u32 	%r3, %ntid.x;
	mov.u32 	%r4, %ctaid.x;
	mov.u32 	%r5, %tid.x;
	mad.lo.s32 	%r1, %r3, %r4, %r5;
	setp.ge.s32 	%p1, %r1, %r2;
	@%p1 bra 	$L__BB0_2;
	cvta.to.global.u64 	%rd4, %rd2;
	cvta.to.global.u64 	%rd5, %rd3;
	cvta.to.global.u64 	%rd6, %rd1;
	mul.wide.s32 	%rd7, %r1, 4;
	add.s64 	%rd8, %rd4, %rd7;
	ld.global.f32 	%f1, [%rd8];
	add.s64 	%rd9, %rd5, %rd7;
	ld.global.f32 	%f2, [%rd9];
	add.f32 	%f3, %f1, %f2;
	add.s64 	%rd10, %rd6, %rd7;
	st.global.f32 	[%rd10], %f3;
$L__BB0_2:
	ret;

}


// ===== COMPILED SASS (sm_100) =====

	.target	sm_100

	.elftype	@"ET_EXEC"


//--------------------- .note.nv.tkinfo           --------------------------
	.section	.note.nv.tkinfo,"",@"SHT_NOTE"
	.sectionflags	@"SHF_NOTE_NV_TKINFO"
	.tkinfo
        /*0018*/ 	.word	0x00000002
        /*0030*/ 	.string	""
        /*0030*/ 	.string	"ptxas"
        /*0030*/ 	.string	"Cuda compilation tools, release 13.0, V13.0.88"
        /*0030*/ 	.string	"Build cuda_13.0.r13.0/compiler.36424714_0"
        /*0030*/ 	.string	"-arch sm_100 -m 64 "



//--------------------- .note.nv.cuinfo           --------------------------
	.section	.note.nv.cuinfo,"",@"SHT_NOTE"
	.sectionflags	@"SHF_NOTE_NV_CUINFO"
        /*0018*/ 	.short	0x0002
        /*001a*/ 	.short	0x0064
        /*001c*/ 	.short	0x0082
	.zero		2


//--------------------- .nv.info                  --------------------------
	.section	.nv.info,"",@"SHT_CUDA_INFO"
	.align	4


	//----- nvinfo : EIATTR_REGCOUNT
	.align		4
        /*0000*/ 	.byte	0x04, 0x2f
        /*0002*/ 	.short	(.L_1 - .L_0)
	.align		4
.L_0:
        /*0004*/ 	.word	index@(_Z12vecAddKernelPfS_S_i)
        /*0008*/ 	.word	0x0000000c


	//----- nvinfo : EIATTR_FRAME_SIZE
	.align		4
.L_1:
        /*000c*/ 	.byte	0x04, 0x11
        /*000e*/ 	.short	(.L_3 - .L_2)
	.align		4
.L_2:
        /*0010*/ 	.word	index@(_Z12vecAddKernelPfS_S_i)
        /*0014*/ 	.word	0x00000000


	//----- nvinfo : EIATTR_MIN_STACK_SIZE
	.align		4
.L_3:
        /*0018*/ 	.byte	0x04, 0x12
        /*001a*/ 	.short	(.L_5 - .L_4)
	.align		4
.L_4:
        /*001c*/ 	.word	index@(_Z12vecAddKernelPfS_S_i)
        /*0020*/ 	.word	0x00000000
.L_5:


//--------------------- .nv.compat                --------------------------
	.section	.nv.compat,"",@"SHT_CUDA_COMPAT_INFO"
	.align	4
        /*0000*/ 	.byte	0x02, 0x09, 0x00, 0x00, 0x02, 0x02, 0x01, 0x00, 0x02, 0x05, 0x05, 0x00, 0x03, 0x07, 0x01, 0x01
        /*0010*/ 	.byte	0x02, 0x03, 0x00, 0x00, 0x02, 0x06, 0x01, 0x00, 0x04, 0x0b, 0x08, 0x00, 0x09, 0x00, 0x00, 0x00
        /*0020*/ 	.byte	0x00, 0x00, 0x00, 0x00


//--------------------- .nv.info._Z12vecAddKernelPfS_S_i --------------------------
	.section	.nv.info._Z12vecAddKernelPfS_S_i,"",@"SHT_CUDA_INFO"
	.sectionflags	@""
	.align	4


	//----- nvinfo : EIATTR_CUDA_API_VERSION
	.align		4
        /*0000*/ 	.byte	0x04, 0x37
        /*0002*/ 	.short	(.L_7 - .L_6)
.L_6:
        /*0004*/ 	.word	0x00000082


	//----- nvinfo : EIATTR_KPARAM_INFO
	.align		4
.L_7:
        /*0008*/ 	.byte	0x04, 0x17
        /*000a*/ 	.short	(.L_9 - .L_8)
.L_8:
        /*000c*/ 	.word	0x00000000
        /*0010*/ 	.short	0x0003
        /*0012*/ 	.short	0x0018
        /*0014*/ 	.byte	0x00, 0xf0, 0x11, 0x00


	//----- nvinfo : EIATTR_KPARAM_INFO
	.align		4
.L_9:
        /*0018*/ 	.byte	0x04, 0x17
        /*001a*/ 	.short	(.L_11 - .L_10)
.L_10:
        /*001c*/ 	.word	0x00000000
        /*0020*/ 	.short	0x0002
        /*0022*/ 	.short	0x0010
        /*0024*/ 	.byte	0x00, 0xf5, 0x21, 0x00


	//----- nvinfo : EIATTR_KPARAM_INFO
	.align		4
.L_11:
        /*0028*/ 	.byte	0x04, 0x17
        /*002a*/ 	.short	(.L_13 - .L_12)
.L_12:
        /*002c*/ 	.word	0x00000000
        /*0030*/ 	.short	0x0001
        /*0032*/ 	.short	0x0008
        /*0034*/ 	.byte	0x00, 0xf5, 0x21, 0x00


	//----- nvinfo : EIATTR_KPARAM_INFO
	.align		4
.L_13:
        /*0038*/ 	.byte	0x04, 0x17
        /*003a*/ 	.short	(.L_15 - .L_14)
.L_14:
        /*003c*/ 	.word	0x00000000
        /*0040*/ 	.short	0x0000
        /*0042*/ 	.short	0x0000
        /*0044*/ 	.byte	0x00, 0xf5, 0x21, 0x00


	//----- nvinfo : EIATTR_SPARSE_MMA_MASK
	.align		4
.L_15:
        /*0048*/ 	.byte	0x03, 0x50
        /*004a*/ 	.short	0x0000


	//----- nvinfo : EIATTR_MAXREG_COUNT
	.align		4
        /*004c*/ 	.byte	0x03, 0x1b
        /*004e*/ 	.short	0x00ff


	//----- nvinfo : EIATTR_MERCURY_ISA_VERSION
	.align		4
        /*0050*/ 	.byte	0x03, 0x5f
        /*0052*/ 	.short	0x0101


	//----- nvinfo : EIATTR_VRC_CTA_INIT_COUNT
	.align		4
        /*0054*/ 	.byte	0x02, 0x4a
	.zero		1
	.zero		1


	//----- nvinfo : EIATTR_EXIT_INSTR_OFFSETS
	.align		4
        /*0058*/ 	.byte	0x04, 0x1c
        /*005a*/ 	.short	(.L_17 - .L_16)


	//   ....[0]....
.L_16:
        /*005c*/ 	.word	0x00000070


	//   ....[1]....
        /*0060*/ 	.word	0x00000130


	//----- nvinfo : EIATTR_CBANK_PARAM_SIZE
	.align		4
.L_17:
        /*0064*/ 	.byte	0x03, 0x19
        /*0066*/ 	.short	0x001c


	//----- nvinfo : EIATTR_PARAM_CBANK
	.align		4
        /*0068*/ 	.byte	0x04, 0x0a
        /*006a*/ 	.short	(.L_19 - .L_18)
	.align		4
.L_18:
        /*006c*/ 	.word	index@(.nv.constant0._Z12vecAddKernelPfS_S_i)
        /*0070*/ 	.short	0x0380
        /*0072*/ 	.short	0x001c


	//----- nvinfo : EIATTR_SW_WAR
	.align		4
.L_19:
        /*0074*/ 	.byte	0x04, 0x36
        /*0076*/ 	.short	(.L_21 - .L_20)
.L_20:
        /*0078*/ 	.word	0x00000008
.L_21:


//--------------------- .nv.callgraph             --------------------------
	.section	.nv.callgraph,"",@"SHT_CUDA_CALLGRAPH"
	.align	4
	.sectionentsize	8
	.align		4
        /*0000*/ 	.word	0x00000000
	.align		4
        /*0004*/ 	.word	0xffffffff
	.align		4
        /*0008*/ 	.word	0x00000000
	.align		4
        /*000c*/ 	.word	0xfffffffe
	.align		4
        /*0010*/ 	.word	0x00000000
	.align		4
        /*0014*/ 	.word	0xfffffffd
	.align		4
        /*0018*/ 	.word	0x00000000
	.align		4
        /*001c*/ 	.word	0xfffffffc


//--------------------- .text._Z12vecAddKernelPfS_S_i --------------------------
	.section	.text._Z12vecAddKernelPfS_S_i,"ax",@progbits
	.align	128
        .global         _Z12vecAddKernelPfS_S_i
        .type           _Z12vecAddKernelPfS_S_i,@function
        .size           _Z12vecAddKernelPfS_S_i,(.L_x_1 - _Z12vecAddKernelPfS_S_i)
        .other          _Z12vecAddKernelPfS_S_i,@"STO_CUDA_ENTRY STV_DEFAULT"
_Z12vecAddKernelPfS_S_i:
.text._Z12vecAddKernelPfS_S_i:
[----:B------:R-:W-:Y:S01]  /*0000*/  LDC R1, c[0x0][0x37c] ;  /* 0x0000df00ff017b82 */ /* 0x000fe20000000800 */
[----:B------:R-:W0:Y:S01]  /*0010*/  S2R R9, SR_CTAID.X ;  /* 0x0000000000097919 */ /* 0x000e220000002500 */
[----:B------:R-:W0:Y:S01]  /*0020*/  LDCU UR4, c[0x0][0x360] ;  /* 0x00006c00ff0477ac */ /* 0x000e220008000800 */
[----:B------:R-:W0:Y:S01]  /*0030*/  S2R R0, SR_TID.X ;  /* 0x0000000000007919 */ /* 0x000e220000002100 */
[----:B------:R-:W1:Y:S01]  /*0040*/  LDCU UR5, c[0x0][0x398] ;  /* 0x00007300ff0577ac */ /* 0x000e620008000800 */
[----:B0-----:R-:W-:-:S05]  /*0050*/  IMAD R9, R9, UR4, R0 ;  /* 0x0000000409097c24 */ /* 0x001fca000f8e0200 */
[----:B-1----:R-:W-:-:S13]  /*0060*/  ISETP.GE.AND P0, PT, R9, UR5, PT ;  /* 0x0000000509007c0c */ /* 0x002fda000bf06270 */
[----:B------:R-:W-:Y:S05]  /*0070*/  @P0 EXIT ;  /* 0x000000000000094d */ /* 0x000fea0003800000 */
[----:B------:R-:W0:Y:S01]  /*0080*/  LDC.64 R2, c[0x0][0x388] ;  /* 0x0000e200ff027b82 */ /* 0x000e220000000a00 */
[----:B------:R-:W1:Y:S07]  /*0090*/  LDCU.64 UR4, c[0x0][0x358] ;  /* 0x00006b00ff0477ac */ /* 0x000e6e0008000a00 */
[----:B------:R-:W2:Y:S08]  /*00a0*/  LDC.64 R4, c[0x0][0x390] ;  /* 0x0000e400ff047b82 */ /* 0x000eb00000000a00 */
[----:B------:R-:W3:Y:S01]  /*00b0*/  LDC.64 R6, c[0x0][0x380] ;  /* 0x0000e000ff067b82 */ /* 0x000ee20000000a00 */
[----:B0-----:R-:W-:-:S06]  /*00c0*/  IMAD.WIDE R2, R9, 0x4, R2 ;  /* 0x0000000409027825 */ /* 0x001fcc00078e0202 */
[----:B-1----:R-:W4:Y:S01]  /*00d0*/  LDG.E R2, desc[UR4][R2.64] ;  /* 0x0000000402027981 */ /* 0x002f22000c1e1900 */
[----:B--2---:R-:W-:-:S06]  /*00e0*/  IMAD.WIDE R4, R9, 0x4, R4 ;  /* 0x0000000409047825 */ /* 0x004fcc00078e0204 */
[----:B------:R-:W4:Y:S01]  /*00f0*/  LDG.E R5, desc[UR4][R4.64] ;  /* 0x0000000404057981 */ /* 0x000f22000c1e1900 */
[----:B---3--:R-:W-:-:S04]  /*0100*/  IMAD.WIDE R6, R9, 0x4, R6 ;  /* 0x0000000409067825 */ /* 0x008fc800078e0206 */
[----:B----4-:R-:W-:-:S05]  /*0110*/  FADD R9, R2, R5 ;  /* 0x0000000502097221 */ /* 0x010fca0000000000 */
[----:B------:R-:W-:Y:S01]  /*0120*/  STG.E desc[UR4][R6.64], R9 ;  /* 0x0000000906007986 */ /* 0x000fe2000c101904 */
[----:B------:R-:W-:Y:S05]  /*0130*/  EXIT ;  /* 0x000000000000794d */ /* 0x000fea0003800000 */
.L_x_0:
[----:B------:R-:W-:-:S00]  /*0140*/  BRA `(.L_x_0) ;  /* 0xfffffffc00fc7947 */ /* 0x000fc0000383ffff */
[----:B------:R-:W-:-:S00]  /*0150*/  NOP ;  /* 0x0000000000007918 */ /* 0x000fc00000000000 */
        /* <DEDUP_REMOVED lines=10> */
.L_x_1:


//--------------------- .nv.shared.reserved.0     --------------------------
	.section	.nv.shared.reserved.0,"aw",@nobits
	.weak		__nv_reservedSMEM_offset_0_alias
	.size		__nv_reservedSMEM_offset_0_alias, 0, 64
	.other		__nv_reservedSMEM_offset_0_alias,@"STO_CUDA_RESERVED_SHARED STV_DEFAULT"
__nv_reservedSMEM_offset_0_alias:
	.zero		0
	.zero		64


//--------------------- .nv.constant0._Z12vecAddKernelPfS_S_i --------------------------
	.section	.nv.constant0._Z12vecAddKernelPfS_S_i,"a",@progbits
	.sectionflags	@""
	.align	4
.nv.constant0._Z12vecAddKernelPfS_S_i:
	.zero		924


//--------------------- SYMBOLS --------------------------

	.type		.nv.reservedSmem.offset0,@object
	.size		.nv.reservedSmem.offset0,0x4
